//
// Generated by NVIDIA NVVM Compiler
//
// Compiler Build ID: CL-36424714
// Cuda compilation tools, release 13.0, V13.0.88
// Based on NVVM 20.0.0
//

.version 9.0
.target sm_100
.address_size 64

	// .globl	_Z9HL_kernelPKhjjPh

.visible .entry _Z9HL_kernelPKhjjPh(
	.param .u64 .ptr .align 1 _Z9HL_kernelPKhjjPh_param_0,
	.param .u32 _Z9HL_kernelPKhjjPh_param_1,
	.param .u32 _Z9HL_kernelPKhjjPh_param_2,
	.param .u64 .ptr .align 1 _Z9HL_kernelPKhjjPh_param_3
)
{
	.reg .pred 	%p<14>;
	.reg .b16 	%rs<4>;
	.reg .b32 	%r<43>;
	.reg .b64 	%rd<33>;

	ld.param.u64 	%rd6, [_Z9HL_kernelPKhjjPh_param_0];
	ld.param.u32 	%r9, [_Z9HL_kernelPKhjjPh_param_1];
	ld.param.u32 	%r10, [_Z9HL_kernelPKhjjPh_param_2];
	ld.param.u64 	%rd5, [_Z9HL_kernelPKhjjPh_param_3];
	cvta.to.global.u64 	%rd1, %rd6;
	mov.u32 	%r11, %ctaid.x;
	mov.u32 	%r1, %ntid.x;
	mov.u32 	%r12, %tid.x;
	mad.lo.s32 	%r42, %r11, %r1, %r12;
	mul.lo.s32 	%r3, %r10, %r9;
	setp.ge.u32 	%p3, %r42, %r3;
	@%p3 bra 	$L__BB0_8;
	add.s32 	%r4, %r9, -1;
	add.s32 	%r5, %r10, -1;
	mov.u32 	%r13, %nctaid.x;
	mul.lo.s32 	%r6, %r1, %r13;
	cvta.to.global.u64 	%rd2, %rd5;
$L__BB0_2:
	div.u32 	%r15, %r42, %r9;
	mul.lo.s32 	%r16, %r15, %r9;
	sub.s32 	%r17, %r42, %r16;
	add.s32 	%r18, %r4, %r17;
	rem.u32 	%r19, %r18, %r9;
	cvt.u64.u32 	%rd7, %r19;
	add.s32 	%r20, %r17, 1;
	setp.eq.s32 	%p5, %r20, %r9;
	selp.b32 	%r21, 0, %r20, %p5;
	cvt.u64.u32 	%rd8, %r21;
	add.s32 	%r22, %r5, %r15;
	rem.u32 	%r23, %r22, %r10;
	mul.lo.s32 	%r24, %r23, %r9;
	cvt.u64.u32 	%rd9, %r24;
	cvt.u64.u32 	%rd3, %r16;
	add.s32 	%r25, %r15, 1;
	rem.u32 	%r26, %r25, %r10;
	mul.lo.s32 	%r27, %r26, %r9;
	cvt.u64.u32 	%rd10, %r27;
	cvt.s64.s32 	%rd4, %r17;
	add.s64 	%rd11, %rd9, %rd7;
	add.s64 	%rd12, %rd1, %rd11;
	ld.global.u8 	%r28, [%rd12];
	add.s64 	%rd13, %rd9, %rd4;
	add.s64 	%rd14, %rd1, %rd13;
	ld.global.u8 	%r29, [%rd14];
	add.s32 	%r30, %r29, %r28;
	add.s64 	%rd15, %rd9, %rd8;
	add.s64 	%rd16, %rd1, %rd15;
	ld.global.u8 	%r31, [%rd16];
	add.s32 	%r32, %r30, %r31;
	add.s64 	%rd17, %rd7, %rd3;
	add.s64 	%rd18, %rd1, %rd17;
	ld.global.u8 	%r33, [%rd18];
	add.s32 	%r34, %r32, %r33;
	add.s64 	%rd19, %rd8, %rd3;
	add.s64 	%rd20, %rd1, %rd19;
	ld.global.u8 	%r35, [%rd20];
	add.s32 	%r36, %r34, %r35;
	add.s64 	%rd21, %rd10, %rd7;
	add.s64 	%rd22, %rd1, %rd21;
	ld.global.u8 	%r37, [%rd22];
	add.s32 	%r38, %r36, %r37;
	add.s64 	%rd23, %rd10, %rd4;
	add.s64 	%rd24, %rd1, %rd23;
	ld.global.u8 	%r39, [%rd24];
	add.s32 	%r40, %r38, %r39;
	add.s64 	%rd25, %rd10, %rd8;
	add.s64 	%rd26, %rd1, %rd25;
	ld.global.u8 	%r41, [%rd26];
	add.s32 	%r14, %r40, %r41;
	mov.pred 	%p13, -1;
	setp.eq.s32 	%p6, %r14, 2;
	@%p6 bra 	$L__BB0_9;
	setp.eq.s32 	%p7, %r14, 3;
	@%p7 bra 	$L__BB0_7;
	setp.ne.s32 	%p8, %r14, 6;
	@%p8 bra 	$L__BB0_6;
	add.s64 	%rd29, %rd3, %rd4;
	add.s64 	%rd30, %rd1, %rd29;
	ld.global.u8 	%rs2, [%rd30];
	setp.eq.s16 	%p10, %rs2, 0;
	@%p10 bra 	$L__BB0_7;
$L__BB0_6:
	mov.pred 	%p13, 0;
$L__BB0_7:
	selp.u16 	%rs3, 1, 0, %p13;
	add.s64 	%rd31, %rd3, %rd4;
	add.s64 	%rd32, %rd2, %rd31;
	st.global.u8 	[%rd32], %rs3;
	add.s32 	%r42, %r42, %r6;
	setp.lt.u32 	%p12, %r42, %r3;
	@%p12 bra 	$L__BB0_2;
$L__BB0_8:
	ret;
$L__BB0_9:
	add.s64 	%rd27, %rd3, %rd4;
	add.s64 	%rd28, %rd1, %rd27;
	ld.global.u8 	%rs1, [%rd28];
	setp.ne.s16 	%p13, %rs1, 0;
	bra.uni 	$L__BB0_7;

}


// ===== COMPILED SASS (sm_100) =====

	.target	sm_100

	.elftype	@"ET_EXEC"


//--------------------- .note.nv.tkinfo           --------------------------
	.section	.note.nv.tkinfo,"",@"SHT_NOTE"
	.sectionflags	@"SHF_NOTE_NV_TKINFO"
	.tkinfo
        /*0018*/ 	.word	0x00000002
        /*0030*/ 	.string	""
        /*0030*/ 	.string	"ptxas"
        /*0030*/ 	.string	"Cuda compilation tools, release 13.0, V13.0.88"
        /*0030*/ 	.string	"Build cuda_13.0.r13.0/compiler.36424714_0"
        /*0030*/ 	.string	"-arch sm_100 -m 64 "



//--------------------- .note.nv.cuinfo           --------------------------
	.section	.note.nv.cuinfo,"",@"SHT_NOTE"
	.sectionflags	@"SHF_NOTE_NV_CUINFO"
        /*0018*/ 	.short	0x0002
        /*001a*/ 	.short	0x0064
        /*001c*/ 	.short	0x0082
	.zero		2


//--------------------- .nv.info                  --------------------------
	.section	.nv.info,"",@"SHT_CUDA_INFO"
	.align	4


	//----- nvinfo : EIATTR_REGCOUNT
	.align		4
        /*0000*/ 	.byte	0x04, 0x2f
        /*0002*/ 	.short	(.L_1 - .L_0)
	.align		4
.L_0:
        /*0004*/ 	.word	index@(_Z9HL_kernelPKhjjPh)
        /*0008*/ 	.word	0x00000020


	//----- nvinfo : EIATTR_FRAME_SIZE
	.align		4
.L_1:
        /*000c*/ 	.byte	0x04, 0x11
        /*000e*/ 	.short	(.L_3 - .L_2)
	.align		4
.L_2:
        /*0010*/ 	.word	index@(_Z9HL_kernelPKhjjPh)
        /*0014*/ 	.word	0x00000000


	//----- nvinfo : EIATTR_MIN_STACK_SIZE
	.align		4
.L_3:
        /*0018*/ 	.byte	0x04, 0x12
        /*001a*/ 	.short	(.L_5 - .L_4)
	.align		4
.L_4:
        /*001c*/ 	.word	index@(_Z9HL_kernelPKhjjPh)
        /*0020*/ 	.word	0x00000000
.L_5:


//--------------------- .nv.compat                --------------------------
	.section	.nv.compat,"",@"SHT_CUDA_COMPAT_INFO"
	.align	4
        /*0000*/ 	.byte	0x02, 0x09, 0x00, 0x00, 0x02, 0x02, 0x01, 0x00, 0x02, 0x05, 0x05, 0x00, 0x03, 0x07, 0x01, 0x01
        /*0010*/ 	.byte	0x02, 0x03, 0x00, 0x00, 0x02, 0x06, 0x01, 0x00, 0x04, 0x0b, 0x08, 0x00, 0x09, 0x00, 0x00, 0x00
        /*0020*/ 	.byte	0x00, 0x00, 0x00, 0x00


//--------------------- .nv.info._Z9HL_kernelPKhjjPh --------------------------
	.section	.nv.info._Z9HL_kernelPKhjjPh,"",@"SHT_CUDA_INFO"
	.sectionflags	@""
	.align	4


	//----- nvinfo : EIATTR_CUDA_API_VERSION
	.align		4
        /*0000*/ 	.byte	0x04, 0x37
        /*0002*/ 	.short	(.L_7 - .L_6)
.L_6:
        /*0004*/ 	.word	0x00000082


	//----- nvinfo : EIATTR_KPARAM_INFO
	.align		4
.L_7:
        /*0008*/ 	.byte	0x04, 0x17
        /*000a*/ 	.short	(.L_9 - .L_8)
.L_8:
        /*000c*/ 	.word	0x00000000
        /*0010*/ 	.short	0x0003
        /*0012*/ 	.short	0x0010
        /*0014*/ 	.byte	0x00, 0xf5, 0x21, 0x00


	//----- nvinfo : EIATTR_KPARAM_INFO
	.align		4
.L_9:
        /*0018*/ 	.byte	0x04, 0x17
        /*001a*/ 	.short	(.L_11 - .L_10)
.L_10:
        /*001c*/ 	.word	0x00000000
        /*0020*/ 	.short	0x0002
        /*0022*/ 	.short	0x000c
        /*0024*/ 	.byte	0x00, 0xf0, 0x11, 0x00


	//----- nvinfo : EIATTR_KPARAM_INFO
	.align		4
.L_11:
        /*0028*/ 	.byte	0x04, 0x17
        /*002a*/ 	.short	(.L_13 - .L_12)
.L_12:
        /*002c*/ 	.word	0x00000000
        /*0030*/ 	.short	0x0001
        /*0032*/ 	.short	0x0008
        /*0034*/ 	.byte	0x00, 0xf0, 0x11, 0x00


	//----- nvinfo : EIATTR_KPARAM_INFO
	.align		4
.L_13:
        /*0038*/ 	.byte	0x04, 0x17
        /*003a*/ 	.short	(.L_15 - .L_14)
.L_14:
        /*003c*/ 	.word	0x00000000
        /*0040*/ 	.short	0x0000
        /*0042*/ 	.short	0x0000
        /*0044*/ 	.byte	0x00, 0xf5, 0x21, 0x00


	//----- nvinfo : EIATTR_SPARSE_MMA_MASK
	.align		4
.L_15:
        /*0048*/ 	.byte	0x03, 0x50
        /*004a*/ 	.short	0x0000


	//----- nvinfo : EIATTR_MAXREG_COUNT
	.align		4
        /*004c*/ 	.byte	0x03, 0x1b
        /*004e*/ 	.short	0x00ff


	//----- nvinfo : EIATTR_MERCURY_ISA_VERSION
	.align		4
        /*0050*/ 	.byte	0x03, 0x5f
        /*0052*/ 	.short	0x0101


	//----- nvinfo : EIATTR_VRC_CTA_INIT_COUNT
	.align		4
        /*0054*/ 	.byte	0x02, 0x4a
	.zero		1
	.zero		1


	//----- nvinfo : EIATTR_EXIT_INSTR_OFFSETS
	.align		4
        /*0058*/ 	.byte	0x04, 0x1c
        /*005a*/ 	.short	(.L_17 - .L_16)


	//   ....[0]....
.L_16:
        /*005c*/ 	.word	0x00000080


	//   ....[1]....
        /*0060*/ 	.word	0x00000860


	//----- nvinfo : EIATTR_CRS_STACK_SIZE
	.align		4
.L_17:
        /*0064*/ 	.byte	0x04, 0x1e
        /*0066*/ 	.short	(.L_19 - .L_18)
.L_18:
        /*0068*/ 	.word	0x00000000


	//----- nvinfo : EIATTR_CBANK_PARAM_SIZE
	.align		4
.L_19:
        /*006c*/ 	.byte	0x03, 0x19
        /*006e*/ 	.short	0x0018


	//----- nvinfo : EIATTR_PARAM_CBANK
	.align		4
        /*0070*/ 	.byte	0x04, 0x0a
        /*0072*/ 	.short	(.L_21 - .L_20)
	.align		4
.L_20:
        /*0074*/ 	.word	index@(.nv.constant0._Z9HL_kernelPKhjjPh)
        /*0078*/ 	.short	0x0380
        /*007a*/ 	.short	0x0018


	//----- nvinfo : EIATTR_SW_WAR
	.align		4
.L_21:
        /*007c*/ 	.byte	0x04, 0x36
        /*007e*/ 	.short	(.L_23 - .L_22)
.L_22:
        /*0080*/ 	.word	0x00000008
.L_23:


//--------------------- .nv.callgraph             --------------------------
	.section	.nv.callgraph,"",@"SHT_CUDA_CALLGRAPH"
	.align	4
	.sectionentsize	8
	.align		4
        /*0000*/ 	.word	0x00000000
	.align		4
        /*0004*/ 	.word	0xffffffff
	.align		4
        /*0008*/ 	.word	0x00000000
	.align		4
        /*000c*/ 	.word	0xfffffffe
	.align		4
        /*0010*/ 	.word	0x00000000
	.align		4
        /*0014*/ 	.word	0xfffffffd
	.align		4
        /*0018*/ 	.word	0x00000000
	.align		4
        /*001c*/ 	.word	0xfffffffc


//--------------------- .text._Z9HL_kernelPKhjjPh --------------------------
	.section	.text._Z9HL_kernelPKhjjPh,"ax",@progbits
	.align	128
        .global         _Z9HL_kernelPKhjjPh
        .type           _Z9HL_kernelPKhjjPh,@function
        .size           _Z9HL_kernelPKhjjPh,(.L_x_6 - _Z9HL_kernelPKhjjPh)
        .other          _Z9HL_kernelPKhjjPh,@"STO_CUDA_ENTRY STV_DEFAULT"
_Z9HL_kernelPKhjjPh:
.text._Z9HL_kernelPKhjjPh:
[----:B------:R-:W-:Y:S01]  /*0000*/  LDC R1, c[0x0][0x37c] ;  /* 0x0000df00ff017b82 */ /* 0x000fe20000000800 */
[----:B------:R-:W0:Y:S07]  /*0010*/  S2R R26, SR_TID.X ;  /* 0x00000000001a7919 */ /* 0x000e2e0000002100 */
[----:B------:R-:W0:Y:S01]  /*0020*/  S2UR UR5, SR_CTAID.X ;  /* 0x00000000000579c3 */ /* 0x000e220000002500 */
[----:B------:R-:W1:Y:S07]  /*0030*/  LDCU.64 UR8, c[0x0][0x388] ;  /* 0x00007100ff0877ac */ /* 0x000e6e0008000a00 */
[----:B------:R-:W0:Y:S01]  /*0040*/  LDC R23, c[0x0][0x360] ;  /* 0x0000d800ff177b82 */ /* 0x000e220000000800 */
[----:B-1----:R-:W-:Y:S01]  /*0050*/  UIMAD UR4, UR9, UR8, URZ ;  /* 0x00000008090472a4 */ /* 0x002fe2000f8e02ff */
[----:B0-----:R-:W-:-:S05]  /*0060*/  IMAD R26, R23, UR5, R26 ;  /* 0x00000005171a7c24 */ /* 0x001fca000f8e021a */
[----:B------:R-:W-:-:S13]  /*0070*/  ISETP.GE.U32.AND P0, PT, R26, UR4, PT ;  /* 0x000000041a007c0c */ /* 0x000fda000bf06070 */
[----:B------:R-:W-:Y:S05]  /*0080*/  @P0 EXIT ;  /* 0x000000000000094d */ /* 0x000fea0003800000 */
[----:B------:R-:W0:Y:S01]  /*0090*/  I2F.U32.RP R0, UR8 ;  /* 0x0000000800007d06 */ /* 0x000e220008209000 */
[----:B------:R-:W1:Y:S01]  /*00a0*/  LDC.64 R4, c[0x0][0x380] ;  /* 0x0000e000ff047b82 */ /* 0x000e620000000a00 */
[----:B------:R-:W2:Y:S01]  /*00b0*/  LDCU UR5, c[0x0][0x370] ;  /* 0x00006e00ff0577ac */ /* 0x000ea20008000800 */
[----:B------:R-:W-:Y:S02]  /*00c0*/  ISETP.NE.U32.AND P1, PT, RZ, UR8, PT ;  /* 0x00000008ff007c0c */ /* 0x000fe4000bf25070 */
[----:B------:R-:W-:Y:S01]  /*00d0*/  ISETP.NE.U32.AND P2, PT, RZ, UR9, PT ;  /* 0x00000009ff007c0c */ /* 0x000fe2000bf45070 */
[----:B------:R-:W3:Y:S01]  /*00e0*/  LDCU.64 UR6, c[0x0][0x358] ;  /* 0x00006b00ff0677ac */ /* 0x000ee20008000a00 */
[----:B------:R-:W-:Y:S01]  /*00f0*/  LOP3.LUT R22, RZ, UR9, RZ, 0x33, !PT ;  /* 0x00000009ff167c12 */ /* 0x000fe2000f8e33ff */
[----:B------:R-:W4:Y:S01]  /*0100*/  I2F.U32.RP R8, UR9 ;  /* 0x0000000900087d06 */ /* 0x000f220008209000 */
[----:B------:R-:W1:Y:S01]  /*0110*/  LDC.64 R2, c[0x0][0x388] ;  /* 0x0000e200ff027b82 */ /* 0x000e620000000a00 */
[----:B------:R-:W1:Y:S06]  /*0120*/  LDCU.64 UR10, c[0x0][0x390] ;  /* 0x00007200ff0a77ac */ /* 0x000e6c0008000a00 */
[----:B0-----:R-:W0:Y:S01]  /*0130*/  MUFU.RCP R0, R0 ;  /* 0x0000000000007308 */ /* 0x001e220000001000 */
[----:B--2---:R-:W-:-:S07]  /*0140*/  IMAD R23, R23, UR5, RZ ;  /* 0x0000000517177c24 */ /* 0x004fce000f8e02ff */
[----:B----4-:R-:W2:Y:S01]  /*0150*/  MUFU.RCP R8, R8 ;  /* 0x0000000800087308 */ /* 0x010ea20000001000 */
[----:B0-----:R-:W-:-:S07]  /*0160*/  VIADD R6, R0, 0xffffffe ;  /* 0x0ffffffe00067836 */ /* 0x001fce0000000000 */
[----:B------:R0:W4:Y:S01]  /*0170*/  F2I.FTZ.U32.TRUNC.NTZ R7, R6 ;  /* 0x0000000600077305 */ /* 0x000122000021f000 */
[----:B--2---:R-:W-:-:S07]  /*0180*/  VIADD R20, R8, 0xffffffe ;  /* 0x0ffffffe08147836 */ /* 0x004fce0000000000 */
[----:B------:R2:W5:Y:S01]  /*0190*/  F2I.FTZ.U32.TRUNC.NTZ R21, R20 ;  /* 0x0000001400157305 */ /* 0x000562000021f000 */
[----:B0-----:R-:W-:Y:S02]  /*01a0*/  IMAD.MOV.U32 R6, RZ, RZ, RZ ;  /* 0x000000ffff067224 */ /* 0x001fe400078e00ff */
[----:B----4-:R-:W-:Y:S02]  /*01b0*/  IMAD.MOV R9, RZ, RZ, -R7 ;  /* 0x000000ffff097224 */ /* 0x010fe400078e0a07 */
[----:B--2---:R-:W-:Y:S02]  /*01c0*/  IMAD.MOV.U32 R20, RZ, RZ, RZ ;  /* 0x000000ffff147224 */ /* 0x004fe400078e00ff */
[----:B------:R-:W-:Y:S02]  /*01d0*/  IMAD R9, R9, UR8, RZ ;  /* 0x0000000809097c24 */ /* 0x000fe4000f8e02ff */
[----:B-----5:R-:W-:Y:S02]  /*01e0*/  IMAD.MOV R8, RZ, RZ, -R21 ;  /* 0x000000ffff087224 */ /* 0x020fe400078e0a15 */
[----:B------:R-:W-:-:S04]  /*01f0*/  IMAD.HI.U32 R0, R7, R9, R6 ;  /* 0x0000000907007227 */ /* 0x000fc800078e0006 */
[----:B------:R-:W-:-:S04]  /*0200*/  IMAD R7, R8, UR9, RZ ;  /* 0x0000000908077c24 */ /* 0x000fc8000f8e02ff */
[----:B------:R-:W-:Y:S01]  /*0210*/  IMAD.HI.U32 R20, R21, R7, R20 ;  /* 0x0000000715147227 */ /* 0x000fe200078e0014 */
[----:B-1-3--:R-:W-:-:S07]  /*0220*/  LOP3.LUT R21, RZ, UR8, RZ, 0x33, !PT ;  /* 0x00000008ff157c12 */ /* 0x00afce000f8e33ff */
.L_x_4:
[----:B0-----:R-:W-:-:S04]  /*0230*/  IMAD.HI.U32 R6, R0, R26, RZ ;  /* 0x0000001a00067227 */ /* 0x001fc800078e00ff */
[----:B------:R-:W-:-:S04]  /*0240*/  IMAD.MOV R7, RZ, RZ, -R6 ;  /* 0x000000ffff077224 */ /* 0x000fc800078e0a06 */
[----:B------:R-:W-:-:S05]  /*0250*/  IMAD R7, R2, R7, R26 ;  /* 0x0000000702077224 */ /* 0x000fca00078e021a */
[----:B------:R-:W-:-:S13]  /*0260*/  ISETP.GE.U32.AND P0, PT, R7, R2, PT ;  /* 0x000000020700720c */ /* 0x000fda0003f06070 */
[----:B------:R-:W-:Y:S02]  /*0270*/  @P0 IMAD.IADD R7, R7, 0x1, -R2 ;  /* 0x0000000107070824 */ /* 0x000fe400078e0a02 */
[----:B------:R-:W-:-:S03]  /*0280*/  @P0 VIADD R6, R6, 0x1 ;  /* 0x0000000106060836 */ /* 0x000fc60000000000 */
[----:B------:R-:W-:-:S13]  /*0290*/  ISETP.GE.U32.AND P3, PT, R7, R2, PT ;  /* 0x000000020700720c */ /* 0x000fda0003f66070 */
[----:B------:R-:W-:-:S05]  /*02a0*/  @P3 VIADD R6, R6, 0x1 ;  /* 0x0000000106063836 */ /* 0x000fca0000000000 */
[----:B------:R-:W-:-:S04]  /*02b0*/  SEL R6, R21, R6, !P1 ;  /* 0x0000000615067207 */ /* 0x000fc80004800000 */
[C---:B------:R-:W-:Y:S01]  /*02c0*/  IADD3 R7, PT, PT, R6.reuse, -0x1, R3 ;  /* 0xffffffff06077810 */ /* 0x040fe20007ffe003 */
[C---:B------:R-:W-:Y:S02]  /*02d0*/  IMAD R25, R6.reuse, R2, RZ ;  /* 0x0000000206197224 */ /* 0x040fe400078e02ff */
[----:B------:R-:W-:Y:S02]  /*02e0*/  VIADD R9, R6, 0x1 ;  /* 0x0000000106097836 */ /* 0x000fe40000000000 */
[----:B------:R-:W-:-:S04]  /*02f0*/  IMAD.HI.U32 R8, R20, R7, RZ ;  /* 0x0000000714087227 */ /* 0x000fc800078e00ff */
[----:B------:R-:W-:Y:S02]  /*0300*/  IMAD.MOV R8, RZ, RZ, -R8 ;  /* 0x000000ffff087224 */ /* 0x000fe400078e0a08 */
[----:B------:R-:W-:Y:S02]  /*0310*/  IMAD.IADD R27, R26, 0x1, -R25 ;  /* 0x000000011a1b7824 */ /* 0x000fe400078e0a19 */
[----:B------:R-:W-:-:S03]  /*0320*/  IMAD.HI.U32 R6, R20, R9, RZ ;  /* 0x0000000914067227 */ /* 0x000fc600078e00ff */
[----:B------:R-:W-:Y:S01]  /*0330*/  SHF.R.S32.HI R24, RZ, 0x1f, R27 ;  /* 0x0000001fff187819 */ /* 0x000fe2000001141b */
[----:B------:R-:W-:Y:S01]  /*0340*/  IMAD R8, R3, R8, R7 ;  /* 0x0000000803087224 */ /* 0x000fe200078e0207 */
[C---:B------:R-:W-:Y:S01]  /*0350*/  IADD3 R7, PT, PT, R27.reuse, -0x1, R2 ;  /* 0xffffffff1b077810 */ /* 0x040fe20007ffe002 */
[----:B------:R-:W-:Y:S02]  /*0360*/  IMAD.MOV R12, RZ, RZ, -R6 ;  /* 0x000000ffff0c7224 */ /* 0x000fe400078e0a06 */
[----:B------:R-:W-:Y:S01]  /*0370*/  VIADD R13, R27, 0x1 ;  /* 0x000000011b0d7836 */ /* 0x000fe20000000000 */
[----:B------:R-:W-:Y:S01]  /*0380*/  ISETP.GE.U32.AND P0, PT, R8, R3, PT ;  /* 0x000000030800720c */ /* 0x000fe20003f06070 */
[----:B------:R-:W-:-:S04]  /*0390*/  IMAD.HI.U32 R6, R0, R7, RZ ;  /* 0x0000000700067227 */ /* 0x000fc800078e00ff */
[----:B------:R-:W-:Y:S02]  /*03a0*/  IMAD R12, R3, R12, R9 ;  /* 0x0000000c030c7224 */ /* 0x000fe400078e0209 */
[----:B------:R-:W-:-:S03]  /*03b0*/  IMAD.MOV R6, RZ, RZ, -R6 ;  /* 0x000000ffff067224 */ /* 0x000fc600078e0a06 */
[----:B------:R-:W-:Y:S01]  /*03c0*/  ISETP.GE.U32.AND P5, PT, R12, R3, PT ;  /* 0x000000030c00720c */ /* 0x000fe20003fa6070 */
[----:B------:R-:W-:Y:S02]  /*03d0*/  IMAD R7, R2, R6, R7 ;  /* 0x0000000602077224 */ /* 0x000fe400078e0207 */
[----:B------:R-:W-:-:S03]  /*03e0*/  @P0 IMAD.IADD R8, R8, 0x1, -R3 ;  /* 0x0000000108080824 */ /* 0x000fc600078e0a03 */
[----:B------:R-:W-:Y:S02]  /*03f0*/  ISETP.GE.U32.AND P4, PT, R7, R2, PT ;  /* 0x000000020700720c */ /* 0x000fe40003f86070 */
[----:B------:R-:W-:-:S05]  /*0400*/  ISETP.GE.U32.AND P3, PT, R8, R3, PT ;  /* 0x000000030800720c */ /* 0x000fca0003f66070 */
[----:B------:R-:W-:Y:S01]  /*0410*/  @P5 IMAD.IADD R12, R12, 0x1, -R3 ;  /* 0x000000010c0c5824 */ /* 0x000fe200078e0a03 */
[----:B------:R-:W-:-:S04]  /*0420*/  ISETP.NE.AND P5, PT, R13, R2, PT ;  /* 0x000000020d00720c */ /* 0x000fc80003fa5270 */
[----:B------:R-:W-:Y:S01]  /*0430*/  ISETP.GE.U32.AND P0, PT, R12, R3, PT ;  /* 0x000000030c00720c */ /* 0x000fe20003f06070 */
[----:B------:R-:W-:Y:S01]  /*0440*/  @P4 IMAD.IADD R7, R7, 0x1, -R2 ;  /* 0x0000000107074824 */ /* 0x000fe200078e0a02 */
[----:B------:R-:W-:Y:S01]  /*0450*/  SEL R13, R13, RZ, P5 ;  /* 0x000000ff0d0d7207 */ /* 0x000fe20002800000 */
[----:B------:R-:W-:-:S03]  /*0460*/  @P3 IMAD.IADD R8, R8, 0x1, -R3 ;  /* 0x0000000108083824 */ /* 0x000fc600078e0a03 */
[----:B------:R-:W-:Y:S02]  /*0470*/  ISETP.GE.U32.AND P3, PT, R7, R2, PT ;  /* 0x000000020700720c */ /* 0x000fe40003f66070 */
[----:B------:R-:W-:Y:S02]  /*0480*/  SEL R9, R22, R8, !P2 ;  /* 0x0000000816097207 */ /* 0x000fe40005000000 */
[----:B------:R-:W-:-:S03]  /*0490*/  IADD3 R28, P4, P5, R13, R4, R25 ;  /* 0x000000040d1c7210 */ /* 0x000fc60007d9e019 */
[----:B------:R-:W-:Y:S01]  /*04a0*/  @P0 IMAD.IADD R12, R12, 0x1, -R3 ;  /* 0x000000010c0c0824 */ /* 0x000fe200078e0a03 */
[----:B------:R-:W-:Y:S01]  /*04b0*/  IADD3.X R29, PT, PT, RZ, R5, RZ, P4, P5 ;  /* 0x00000005ff1d7210 */ /* 0x000fe200027ea4ff */
[----:B------:R-:W-:-:S03]  /*04c0*/  IMAD R10, R9, R2, RZ ;  /* 0x00000002090a7224 */ /* 0x000fc600078e02ff */
[----:B------:R-:W-:Y:S01]  /*04d0*/  SEL R17, R22, R12, !P2 ;  /* 0x0000000c16117207 */ /* 0x000fe20005000000 */
[----:B------:R-:W-:Y:S01]  /*04e0*/  @P3 IMAD.IADD R7, R7, 0x1, -R2 ;  /* 0x0000000107073824 */ /* 0x000fe200078e0a02 */
[C---:B------:R-:W-:Y:S01]  /*04f0*/  IADD3 R18, P0, P4, R10.reuse, R4, R27 ;  /* 0x000000040a127210 */ /* 0x040fe20007c1e01b */
[----:B------:R-:W2:Y:S02]  /*0500*/  LDG.E.U8 R28, desc[UR6][R28.64] ;  /* 0x000000061c1c7981 */ /* 0x000ea4000c1e1100 */
[----:B------:R-:W-:Y:S01]  /*0510*/  IMAD R17, R17, R2, RZ ;  /* 0x0000000211117224 */ /* 0x000fe200078e02ff */
[----:B------:R-:W-:Y:S02]  /*0520*/  IADD3.X R19, PT, PT, RZ, R5, R24, P0, P4 ;  /* 0x00000005ff137210 */ /* 0x000fe400007e8418 */
[-C--:B------:R-:W-:Y:S02]  /*0530*/  IADD3 R6, P0, P3, R10, R4.reuse, R13 ;  /* 0x000000040a067210 */ /* 0x080fe40007b1e00d */
[----:B------:R-:W-:Y:S01]  /*0540*/  SEL R15, R21, R7, !P1 ;  /* 0x00000007150f7207 */ /* 0x000fe20004800000 */
[----:B------:R-:W3:Y:S01]  /*0550*/  LDG.E.U8 R18, desc[UR6][R18.64] ;  /* 0x0000000612127981 */ /* 0x000ee2000c1e1100 */
[----:B------:R-:W-:-:S02]  /*0560*/  IADD3 R8, P4, P5, R17, R4, R27 ;  /* 0x0000000411087210 */ /* 0x000fc40007d9e01b */
[-C--:B------:R-:W-:Y:S02]  /*0570*/  IADD3.X R7, PT, PT, RZ, R5.reuse, RZ, P0, P3 ;  /* 0x00000005ff077210 */ /* 0x080fe400007e64ff */
[-C--:B------:R-:W-:Y:S02]  /*0580*/  IADD3 R10, P0, P3, R10, R4.reuse, R15 ;  /* 0x000000040a0a7210 */ /* 0x080fe40007b1e00f */
[-C--:B------:R-:W-:Y:S02]  /*0590*/  IADD3.X R9, PT, PT, RZ, R5.reuse, R24, P4, P5 ;  /* 0x00000005ff097210 */ /* 0x080fe400027ea418 */
[-C--:B------:R-:W-:Y:S01]  /*05a0*/  IADD3 R12, P4, P5, R15, R4.reuse, R25 ;  /* 0x000000040f0c7210 */ /* 0x080fe20007d9e019 */
[----:B------:R-:W3:Y:S01]  /*05b0*/  LDG.E.U8 R7, desc[UR6][R6.64] ;  /* 0x0000000606077981 */ /* 0x000ee2000c1e1100 */
[-C--:B------:R-:W-:Y:S02]  /*05c0*/  IADD3.X R11, PT, PT, RZ, R5.reuse, RZ, P0, P3 ;  /* 0x00000005ff0b7210 */ /* 0x080fe400007e64ff */
[----:B------:R-:W-:Y:S01]  /*05d0*/  IADD3 R14, P0, P3, R17, R4, R13 ;  /* 0x00000004110e7210 */ /* 0x000fe20007b1e00d */
[----:B------:R-:W4:Y:S01]  /*05e0*/  LDG.E.U8 R8, desc[UR6][R8.64] ;  /* 0x0000000608087981 */ /* 0x000f22000c1e1100 */
[----:B------:R-:W-:-:S02]  /*05f0*/  IADD3.X R13, PT, PT, RZ, R5, RZ, P4, P5 ;  /* 0x00000005ff0d7210 */ /* 0x000fc400027ea4ff */
[----:B------:R-:W-:Y:S01]  /*0600*/  IADD3 R16, P4, P5, R17, R4, R15 ;  /* 0x0000000411107210 */ /* 0x000fe20007d9e00f */
[----:B------:R-:W3:Y:S03]  /*0610*/  LDG.E.U8 R10, desc[UR6][R10.64] ;  /* 0x000000060a0a7981 */ /* 0x000ee6000c1e1100 */
[-C--:B------:R-:W-:Y:S01]  /*0620*/  IADD3.X R17, PT, PT, RZ, R5.reuse, RZ, P4, P5 ;  /* 0x00000005ff117210 */ /* 0x080fe200027ea4ff */
[----:B------:R-:W2:Y:S01]  /*0630*/  LDG.E.U8 R12, desc[UR6][R12.64] ;  /* 0x000000060c0c7981 */ /* 0x000ea2000c1e1100 */
[----:B------:R-:W-:-:S03]  /*0640*/  IADD3.X R15, PT, PT, RZ, R5, RZ, P0, P3 ;  /* 0x00000005ff0f7210 */ /* 0x000fc600007e64ff */
[----:B------:R-:W4:Y:S04]  /*0650*/  LDG.E.U8 R16, desc[UR6][R16.64] ;  /* 0x0000000610107981 */ /* 0x000f28000c1e1100 */
[----:B------:R-:W5:Y:S01]  /*0660*/  LDG.E.U8 R14, desc[UR6][R14.64] ;  /* 0x000000060e0e7981 */ /* 0x000f62000c1e1100 */
[----:B------:R-:W-:Y:S01]  /*0670*/  IMAD.IADD R26, R23, 0x1, R26 ;  /* 0x00000001171a7824 */ /* 0x000fe200078e021a */
[----:B------:R-:W-:Y:S01]  /*0680*/  BSSY.RECONVERGENT B0, `(.L_x_0) ;  /* 0x0000018000007945 */ /* 0x000fe20003800200 */
[----:B------:R-:W-:-:S03]  /*0690*/  PLOP3.LUT P0, PT, PT, PT, PT, 0x80, 0x8 ;  /* 0x000000000008781c */ /* 0x000fc60003f0f070 */
[----:B------:R-:W-:Y:S02]  /*06a0*/  ISETP.GE.U32.AND P3, PT, R26, UR4, PT ;  /* 0x000000041a007c0c */ /* 0x000fe4000bf66070 */
[----:B---3--:R-:W-:-:S04]  /*06b0*/  IADD3 R19, PT, PT, R7, R18, R10 ;  /* 0x0000001207137210 */ /* 0x008fc80007ffe00a */
[----:B--2---:R-:W-:-:S04]  /*06c0*/  IADD3 R19, PT, PT, R28, R19, R12 ;  /* 0x000000131c137210 */ /* 0x004fc80007ffe00c */
[----:B----4-:R-:W-:-:S05]  /*06d0*/  IADD3 R19, PT, PT, R8, R19, R16 ;  /* 0x0000001308137210 */ /* 0x010fca0007ffe010 */
[----:B-----5:R-:W-:-:S05]  /*06e0*/  IMAD.IADD R19, R19, 0x1, R14 ;  /* 0x0000000113137824 */ /* 0x020fca00078e020e */
[----:B------:R-:W-:-:S13]  /*06f0*/  ISETP.NE.AND P4, PT, R19, 0x2, PT ;  /* 0x000000021300780c */ /* 0x000fda0003f85270 */
[----:B------:R-:W-:Y:S05]  /*0700*/  @P4 BRA `(.L_x_1) ;  /* 0x0000000000144947 */ /* 0x000fea0003800000 */
[----:B------:R-:W-:-:S04]  /*0710*/  IADD3 R6, P0, P4, R25, R4, R27 ;  /* 0x0000000419067210 */ /* 0x000fc80007c1e01b */
[----:B------:R-:W-:-:S05]  /*0720*/  IADD3.X R7, PT, PT, RZ, R5, R24, P0, P4 ;  /* 0x00000005ff077210 */ /* 0x000fca00007e8418 */
[----:B------:R-:W2:Y:S02]  /*0730*/  LDG.E.U8 R6, desc[UR6][R6.64] ;  /* 0x0000000606067981 */ /* 0x000ea4000c1e1100 */
[----:B--2---:R-:W-:Y:S01]  /*0740*/  ISETP.NE.AND P0, PT, R6, RZ, PT ;  /* 0x000000ff0600720c */ /* 0x004fe20003f05270 */
[----:B------:R-:W-:-:S12]  /*0750*/  BRA `(.L_x_2) ;  /* 0x0000000000287947 */ /* 0x000fd80003800000 */
.L_x_1:
[----:B------:R-:W-:-:S13]  /*0760*/  ISETP.NE.AND P4, PT, R19, 0x3, PT ;  /* 0x000000031300780c */ /* 0x000fda0003f85270 */
[----:B------:R-:W-:Y:S05]  /*0770*/  @!P4 BRA `(.L_x_2) ;  /* 0x000000000020c947 */ /* 0x000fea0003800000 */
[----:B------:R-:W-:-:S13]  /*0780*/  ISETP.NE.AND P4, PT, R19, 0x6, PT ;  /* 0x000000061300780c */ /* 0x000fda0003f85270 */
[----:B------:R-:W-:Y:S05]  /*0790*/  @P4 BRA `(.L_x_3) ;  /* 0x0000000000144947 */ /* 0x000fea0003800000 */
[----:B------:R-:W-:-:S04]  /*07a0*/  IADD3 R6, P4, P5, R25, R4, R27 ;  /* 0x0000000419067210 */ /* 0x000fc80007d9e01b */
[----:B------:R-:W-:-:S05]  /*07b0*/  IADD3.X R7, PT, PT, RZ, R5, R24, P4, P5 ;  /* 0x00000005ff077210 */ /* 0x000fca00027ea418 */
[----:B------:R-:W2:Y:S02]  /*07c0*/  LDG.E.U8 R6, desc[UR6][R6.64] ;  /* 0x0000000606067981 */ /* 0x000ea4000c1e1100 */
[----:B--2---:R-:W-:-:S13]  /*07d0*/  ISETP.NE.AND P4, PT, R6, RZ, PT ;  /* 0x000000ff0600720c */ /* 0x004fda0003f85270 */
[----:B------:R-:W-:Y:S05]  /*07e0*/  @!P4 BRA `(.L_x_2) ;  /* 0x000000000004c947 */ /* 0x000fea0003800000 */
.L_x_3:
[----:B------:R-:W-:-:S13]  /*07f0*/  PLOP3.LUT P0, PT, PT, PT, PT, 0x8, 0x80 ;  /* 0x000000000080781c */ /* 0x000fda0003f0e170 */
.L_x_2:
[----:B------:R-:W-:Y:S05]  /*0800*/  BSYNC.RECONVERGENT B0 ;  /* 0x0000000000007941 */ /* 0x000fea0003800200 */
.L_x_0:
[----:B------:R-:W-:Y:S02]  /*0810*/  IADD3 R6, P4, P5, R25, UR10, R27 ;  /* 0x0000000a19067c10 */ /* 0x000fe4000fd9e01b */
[----:B------:R-:W-:Y:S02]  /*0820*/  SEL R9, RZ, 0x1, !P0 ;  /* 0x00000001ff097807 */ /* 0x000fe40004000000 */
[----:B------:R-:W-:-:S05]  /*0830*/  IADD3.X R7, PT, PT, RZ, UR11, R24, P4, P5 ;  /* 0x0000000bff077c10 */ /* 0x000fca000a7ea418 */
[----:B------:R0:W-:Y:S01]  /*0840*/  STG.E.U8 desc[UR6][R6.64], R9 ;  /* 0x0000000906007986 */ /* 0x0001e2000c101106 */
[----:B------:R-:W-:Y:S05]  /*0850*/  @!P3 BRA `(.L_x_4) ;  /* 0xfffffff80074b947 */ /* 0x000fea000383ffff */
[----:B------:R-:W-:Y:S05]  /*0860*/  EXIT ;  /* 0x000000000000794d */ /* 0x000fea0003800000 */
.L_x_5:
[----:B------:R-:W-:-:S00]  /*0870*/  BRA `(.L_x_5) ;  /* 0xfffffffc00fc7947 */ /* 0x000fc0000383ffff */
[----:B------:R-:W-:-:S00]  /*0880*/  NOP ;  /* 0x0000000000007918 */ /* 0x000fc00000000000 */
[----:B------:R-:W-:-:S00]  /*0890*/  NOP ;  /* 0x0000000000007918 */ /* 0x000fc00000000000 */
[----:B------:R-:W-:-:S00]  /*08a0*/  NOP ;  /* 0x0000000000007918 */ /* 0x000fc00000000000 */
[----:B------:R-:W-:-:S00]  /*08b0*/  NOP ;  /* 0x0000000000007918 */ /* 0x000fc00000000000 */
[----:B------:R-:W-:-:S00]  /*08c0*/  NOP ;  /* 0x0000000000007918 */ /* 0x000fc00000000000 */
[----:B------:R-:W-:-:S00]  /*08d0*/  NOP ;  /* 0x0000000000007918 */ /* 0x000fc00000000000 */
[----:B------:R-:W-:-:S00]  /*08e0*/  NOP ;  /* 0x0000000000007918 */ /* 0x000fc00000000000 */
[----:B------:R-:W-:-:S00]  /*08f0*/  NOP ;  /* 0x0000000000007918 */ /* 0x000fc00000000000 */
.L_x_6:


//--------------------- .nv.shared.reserved.0     --------------------------
	.section	.nv.shared.reserved.0,"aw",@nobits
	.weak		__nv_reservedSMEM_offset_0_alias
	.size		__nv_reservedSMEM_offset_0_alias, 0, 64
	.other		__nv_reservedSMEM_offset_0_alias,@"STO_CUDA_RESERVED_SHARED STV_DEFAULT"
__nv_reservedSMEM_offset_0_alias:
	.zero		0
	.zero		64


//--------------------- .nv.constant0._Z9HL_kernelPKhjjPh --------------------------
	.section	.nv.constant0._Z9HL_kernelPKhjjPh,"a",@progbits
	.sectionflags	@""
	.align	4
.nv.constant0._Z9HL_kernelPKhjjPh:
	.zero		920


//--------------------- SYMBOLS --------------------------

	.type		.nv.reservedSmem.offset0,@object
	.size		.nv.reservedSmem.offset0,0x4
